//
// Generated by NVIDIA NVVM Compiler
//
// Compiler Build ID: CL-36424714
// Cuda compilation tools, release 13.0, V13.0.88
// Based on NVVM 20.0.0
//

.version 9.0
.target sm_100
.address_size 64

	// .globl	_Z25gpu_global_queuing_kernelPiS_S_S_S_iS_

.visible .entry _Z25gpu_global_queuing_kernelPiS_S_S_S_iS_(
	.param .u64 .ptr .align 1 _Z25gpu_global_queuing_kernelPiS_S_S_S_iS__param_0,
	.param .u64 .ptr .align 1 _Z25gpu_global_queuing_kernelPiS_S_S_S_iS__param_1,
	.param .u64 .ptr .align 1 _Z25gpu_global_queuing_kernelPiS_S_S_S_iS__param_2,
	.param .u64 .ptr .align 1 _Z25gpu_global_queuing_kernelPiS_S_S_S_iS__param_3,
	.param .u64 .ptr .align 1 _Z25gpu_global_queuing_kernelPiS_S_S_S_iS__param_4,
	.param .u32 _Z25gpu_global_queuing_kernelPiS_S_S_S_iS__param_5,
	.param .u64 .ptr .align 1 _Z25gpu_global_queuing_kernelPiS_S_S_S_iS__param_6
)
{
	.reg .pred 	%p<6>;
	.reg .b32 	%r<26>;
	.reg .b64 	%rd<23>;

	ld.param.u64 	%rd9, [_Z25gpu_global_queuing_kernelPiS_S_S_S_iS__param_0];
	ld.param.u64 	%rd10, [_Z25gpu_global_queuing_kernelPiS_S_S_S_iS__param_1];
	ld.param.u64 	%rd11, [_Z25gpu_global_queuing_kernelPiS_S_S_S_iS__param_2];
	ld.param.u64 	%rd12, [_Z25gpu_global_queuing_kernelPiS_S_S_S_iS__param_3];
	ld.param.u64 	%rd13, [_Z25gpu_global_queuing_kernelPiS_S_S_S_iS__param_4];
	ld.param.u32 	%r14, [_Z25gpu_global_queuing_kernelPiS_S_S_S_iS__param_5];
	ld.param.u64 	%rd14, [_Z25gpu_global_queuing_kernelPiS_S_S_S_iS__param_6];
	mov.u32 	%r15, %tid.x;
	mov.u32 	%r16, %ctaid.x;
	mov.u32 	%r1, %ntid.x;
	mad.lo.s32 	%r22, %r16, %r1, %r15;
	setp.ge.s32 	%p1, %r22, %r14;
	@%p1 bra 	$L__BB0_7;
	mov.u32 	%r17, %nctaid.x;
	mul.lo.s32 	%r3, %r1, %r17;
	cvta.to.global.u64 	%rd1, %rd12;
	cvta.to.global.u64 	%rd2, %rd9;
	cvta.to.global.u64 	%rd3, %rd10;
	cvta.to.global.u64 	%rd4, %rd11;
	cvta.to.global.u64 	%rd5, %rd14;
	cvta.to.global.u64 	%rd6, %rd13;
$L__BB0_2:
	mul.wide.s32 	%rd15, %r22, 4;
	add.s64 	%rd16, %rd1, %rd15;
	ld.global.u32 	%r18, [%rd16];
	mul.wide.s32 	%rd17, %r18, 4;
	add.s64 	%rd7, %rd2, %rd17;
	ld.global.u32 	%r24, [%rd7];
	ld.global.u32 	%r25, [%rd7+4];
	setp.ge.s32 	%p2, %r24, %r25;
	@%p2 bra 	$L__BB0_6;
$L__BB0_3:
	mul.wide.s32 	%rd18, %r24, 4;
	add.s64 	%rd19, %rd3, %rd18;
	ld.global.u32 	%r9, [%rd19];
	mul.wide.s32 	%rd20, %r9, 4;
	add.s64 	%rd8, %rd4, %rd20;
	ld.global.u32 	%r19, [%rd8];
	setp.ne.s32 	%p3, %r19, 0;
	@%p3 bra 	$L__BB0_5;
	mov.b32 	%r20, 1;
	st.global.u32 	[%rd8], %r20;
	atom.global.add.u32 	%r21, [%rd5], 1;
	mul.wide.s32 	%rd21, %r21, 4;
	add.s64 	%rd22, %rd6, %rd21;
	st.global.u32 	[%rd22], %r9;
	ld.global.u32 	%r25, [%rd7+4];
$L__BB0_5:
	add.s32 	%r24, %r24, 1;
	setp.lt.s32 	%p4, %r24, %r25;
	@%p4 bra 	$L__BB0_3;
$L__BB0_6:
	add.s32 	%r22, %r22, %r3;
	setp.lt.s32 	%p5, %r22, %r14;
	@%p5 bra 	$L__BB0_2;
$L__BB0_7:
	ret;

}
	// .globl	_Z24gpu_block_queuing_kernelPiS_S_S_S_iS_
.visible .entry _Z24gpu_block_queuing_kernelPiS_S_S_S_iS_(
	.param .u64 .ptr .align 1 _Z24gpu_block_queuing_kernelPiS_S_S_S_iS__param_0,
	.param .u64 .ptr .align 1 _Z24gpu_block_queuing_kernelPiS_S_S_S_iS__param_1,
	.param .u64 .ptr .align 1 _Z24gpu_block_queuing_kernelPiS_S_S_S_iS__param_2,
	.param .u64 .ptr .align 1 _Z24gpu_block_queuing_kernelPiS_S_S_S_iS__param_3,
	.param .u64 .ptr .align 1 _Z24gpu_block_queuing_kernelPiS_S_S_S_iS__param_4,
	.param .u32 _Z24gpu_block_queuing_kernelPiS_S_S_S_iS__param_5,
	.param .u64 .ptr .align 1 _Z24gpu_block_queuing_kernelPiS_S_S_S_iS__param_6
)
{


	ret;

}


// ===== COMPILED SASS (sm_100) =====

	.target	sm_100

	.elftype	@"ET_EXEC"


//--------------------- .note.nv.tkinfo           --------------------------
	.section	.note.nv.tkinfo,"",@"SHT_NOTE"
	.sectionflags	@"SHF_NOTE_NV_TKINFO"
	.tkinfo
        /*0018*/ 	.word	0x00000002
        /*0030*/ 	.string	""
        /*0030*/ 	.string	"ptxas"
        /*0030*/ 	.string	"Cuda compilation tools, release 13.0, V13.0.88"
        /*0030*/ 	.string	"Build cuda_13.0.r13.0/compiler.36424714_0"
        /*0030*/ 	.string	"-arch sm_100 -m 64 "



//--------------------- .note.nv.cuinfo           --------------------------
	.section	.note.nv.cuinfo,"",@"SHT_NOTE"
	.sectionflags	@"SHF_NOTE_NV_CUINFO"
        /*0018*/ 	.short	0x0002
        /*001a*/ 	.short	0x0064
        /*001c*/ 	.short	0x0082
	.zero		2


//--------------------- .nv.info                  --------------------------
	.section	.nv.info,"",@"SHT_CUDA_INFO"
	.align	4


	//----- nvinfo : EIATTR_REGCOUNT
	.align		4
        /*0000*/ 	.byte	0x04, 0x2f
        /*0002*/ 	.short	(.L_1 - .L_0)
	.align		4
.L_0:
        /*0004*/ 	.word	index@(_Z25gpu_global_queuing_kernelPiS_S_S_S_iS_)
        /*0008*/ 	.word	0x0000001c


	//----- nvinfo : EIATTR_FRAME_SIZE
	.align		4
.L_1:
        /*000c*/ 	.byte	0x04, 0x11
        /*000e*/ 	.short	(.L_3 - .L_2)
	.align		4
.L_2:
        /*0010*/ 	.word	index@(_Z25gpu_global_queuing_kernelPiS_S_S_S_iS_)
        /*0014*/ 	.word	0x00000000


	//----- nvinfo : EIATTR_REGCOUNT
	.align		4
.L_3:
        /*0018*/ 	.byte	0x04, 0x2f
        /*001a*/ 	.short	(.L_5 - .L_4)
	.align		4
.L_4:
        /*001c*/ 	.word	index@(_Z24gpu_block_queuing_kernelPiS_S_S_S_iS_)
        /*0020*/ 	.word	0x00000004


	//----- nvinfo : EIATTR_FRAME_SIZE
	.align		4
.L_5:
        /*0024*/ 	.byte	0x04, 0x11
        /*0026*/ 	.short	(.L_7 - .L_6)
	.align		4
.L_6:
        /*0028*/ 	.word	index@(_Z24gpu_block_queuing_kernelPiS_S_S_S_iS_)
        /*002c*/ 	.word	0x00000000


	//----- nvinfo : EIATTR_MIN_STACK_SIZE
	.align		4
.L_7:
        /*0030*/ 	.byte	0x04, 0x12
        /*0032*/ 	.short	(.L_9 - .L_8)
	.align		4
.L_8:
        /*0034*/ 	.word	index@(_Z24gpu_block_queuing_kernelPiS_S_S_S_iS_)
        /*0038*/ 	.word	0x00000000


	//----- nvinfo : EIATTR_MIN_STACK_SIZE
	.align		4
.L_9:
        /*003c*/ 	.byte	0x04, 0x12
        /*003e*/ 	.short	(.L_11 - .L_10)
	.align		4
.L_10:
        /*0040*/ 	.word	index@(_Z25gpu_global_queuing_kernelPiS_S_S_S_iS_)
        /*0044*/ 	.word	0x00000000
.L_11:


//--------------------- .nv.compat                --------------------------
	.section	.nv.compat,"",@"SHT_CUDA_COMPAT_INFO"
	.align	4
        /*0000*/ 	.byte	0x02, 0x09, 0x00, 0x00, 0x02, 0x02, 0x01, 0x00, 0x02, 0x05, 0x05, 0x00, 0x03, 0x07, 0x01, 0x01
        /*0010*/ 	.byte	0x02, 0x03, 0x00, 0x00, 0x02, 0x06, 0x01, 0x00, 0x04, 0x0b, 0x08, 0x00, 0x09, 0x00, 0x00, 0x00
        /*0020*/ 	.byte	0x00, 0x00, 0x00, 0x00


//--------------------- .nv.info._Z24gpu_block_queuing_kernelPiS_S_S_S_iS_ --------------------------
	.section	.nv.info._Z24gpu_block_queuing_kernelPiS_S_S_S_iS_,"",@"SHT_CUDA_INFO"
	.sectionflags	@""
	.align	4


	//----- nvinfo : EIATTR_CUDA_API_VERSION
	.align		4
        /*0000*/ 	.byte	0x04, 0x37
        /*0002*/ 	.short	(.L_13 - .L_12)
.L_12:
        /*0004*/ 	.word	0x00000082


	//----- nvinfo : EIATTR_KPARAM_INFO
	.align		4
.L_13:
        /*0008*/ 	.byte	0x04, 0x17
        /*000a*/ 	.short	(.L_15 - .L_14)
.L_14:
        /*000c*/ 	.word	0x00000000
        /*0010*/ 	.short	0x0006
        /*0012*/ 	.short	0x0030
        /*0014*/ 	.byte	0x00, 0xf5, 0x21, 0x00


	//----- nvinfo : EIATTR_KPARAM_INFO
	.align		4
.L_15:
        /*0018*/ 	.byte	0x04, 0x17
        /*001a*/ 	.short	(.L_17 - .L_16)
.L_16:
        /*001c*/ 	.word	0x00000000
        /*0020*/ 	.short	0x0005
        /*0022*/ 	.short	0x0028
        /*0024*/ 	.byte	0x00, 0xf0, 0x11, 0x00


	//----- nvinfo : EIATTR_KPARAM_INFO
	.align		4
.L_17:
        /*0028*/ 	.byte	0x04, 0x17
        /*002a*/ 	.short	(.L_19 - .L_18)
.L_18:
        /*002c*/ 	.word	0x00000000
        /*0030*/ 	.short	0x0004
        /*0032*/ 	.short	0x0020
        /*0034*/ 	.byte	0x00, 0xf5, 0x21, 0x00


	//----- nvinfo : EIATTR_KPARAM_INFO
	.align		4
.L_19:
        /*0038*/ 	.byte	0x04, 0x17
        /*003a*/ 	.short	(.L_21 - .L_20)
.L_20:
        /*003c*/ 	.word	0x00000000
        /*0040*/ 	.short	0x0003
        /*0042*/ 	.short	0x0018
        /*0044*/ 	.byte	0x00, 0xf5, 0x21, 0x00


	//----- nvinfo : EIATTR_KPARAM_INFO
	.align		4
.L_21:
        /*0048*/ 	.byte	0x04, 0x17
        /*004a*/ 	.short	(.L_23 - .L_22)
.L_22:
        /*004c*/ 	.word	0x00000000
        /*0050*/ 	.short	0x0002
        /*0052*/ 	.short	0x0010
        /*0054*/ 	.byte	0x00, 0xf5, 0x21, 0x00


	//----- nvinfo : EIATTR_KPARAM_INFO
	.align		4
.L_23:
        /*0058*/ 	.byte	0x04, 0x17
        /*005a*/ 	.short	(.L_25 - .L_24)
.L_24:
        /*005c*/ 	.word	0x00000000
        /*0060*/ 	.short	0x0001
        /*0062*/ 	.short	0x0008
        /*0064*/ 	.byte	0x00, 0xf5, 0x21, 0x00


	//----- nvinfo : EIATTR_KPARAM_INFO
	.align		4
.L_25:
        /*0068*/ 	.byte	0x04, 0x17
        /*006a*/ 	.short	(.L_27 - .L_26)
.L_26:
        /*006c*/ 	.word	0x00000000
        /*0070*/ 	.short	0x0000
        /*0072*/ 	.short	0x0000
        /*0074*/ 	.byte	0x00, 0xf5, 0x21, 0x00


	//----- nvinfo : EIATTR_SPARSE_MMA_MASK
	.align		4
.L_27:
        /*0078*/ 	.byte	0x03, 0x50
        /*007a*/ 	.short	0x0000


	//----- nvinfo : EIATTR_MAXREG_COUNT
	.align		4
        /*007c*/ 	.byte	0x03, 0x1b
        /*007e*/ 	.short	0x00ff


	//----- nvinfo : EIATTR_MERCURY_ISA_VERSION
	.align		4
        /*0080*/ 	.byte	0x03, 0x5f
        /*0082*/ 	.short	0x0101


	//----- nvinfo : EIATTR_VRC_CTA_INIT_COUNT
	.align		4
        /*0084*/ 	.byte	0x02, 0x4a
	.zero		1
	.zero		1


	//----- nvinfo : EIATTR_EXIT_INSTR_OFFSETS
	.align		4
        /*0088*/ 	.byte	0x04, 0x1c
        /*008a*/ 	.short	(.L_29 - .L_28)


	//   ....[0]....
.L_28:
        /*008c*/ 	.word	0x00000010


	//----- nvinfo : EIATTR_CBANK_PARAM_SIZE
	.align		4
.L_29:
        /*0090*/ 	.byte	0x03, 0x19
        /*0092*/ 	.short	0x0038


	//----- nvinfo : EIATTR_PARAM_CBANK
	.align		4
        /*0094*/ 	.byte	0x04, 0x0a
        /*0096*/ 	.short	(.L_31 - .L_30)
	.align		4
.L_30:
        /*0098*/ 	.word	index@(.nv.constant0._Z24gpu_block_queuing_kernelPiS_S_S_S_iS_)
        /*009c*/ 	.short	0x0380
        /*009e*/ 	.short	0x0038


	//----- nvinfo : EIATTR_SW_WAR
	.align		4
.L_31:
        /*00a0*/ 	.byte	0x04, 0x36
        /*00a2*/ 	.short	(.L_33 - .L_32)
.L_32:
        /*00a4*/ 	.word	0x00000008
.L_33:


//--------------------- .nv.info._Z25gpu_global_queuing_kernelPiS_S_S_S_iS_ --------------------------
	.section	.nv.info._Z25gpu_global_queuing_kernelPiS_S_S_S_iS_,"",@"SHT_CUDA_INFO"
	.sectionflags	@""
	.align	4


	//----- nvinfo : EIATTR_CUDA_API_VERSION
	.align		4
        /*0000*/ 	.byte	0x04, 0x37
        /*0002*/ 	.short	(.L_35 - .L_34)
.L_34:
        /*0004*/ 	.word	0x00000082


	//----- nvinfo : EIATTR_KPARAM_INFO
	.align		4
.L_35:
        /*0008*/ 	.byte	0x04, 0x17
        /*000a*/ 	.short	(.L_37 - .L_36)
.L_36:
        /*000c*/ 	.word	0x00000000
        /*0010*/ 	.short	0x0006
        /*0012*/ 	.short	0x0030
        /*0014*/ 	.byte	0x00, 0xf5, 0x21, 0x00


	//----- nvinfo : EIATTR_KPARAM_INFO
	.align		4
.L_37:
        /*0018*/ 	.byte	0x04, 0x17
        /*001a*/ 	.short	(.L_39 - .L_38)
.L_38:
        /*001c*/ 	.word	0x00000000
        /*0020*/ 	.short	0x0005
        /*0022*/ 	.short	0x0028
        /*0024*/ 	.byte	0x00, 0xf0, 0x11, 0x00


	//----- nvinfo : EIATTR_KPARAM_INFO
	.align		4
.L_39:
        /*0028*/ 	.byte	0x04, 0x17
        /*002a*/ 	.short	(.L_41 - .L_40)
.L_40:
        /*002c*/ 	.word	0x00000000
        /*0030*/ 	.short	0x0004
        /*0032*/ 	.short	0x0020
        /*0034*/ 	.byte	0x00, 0xf5, 0x21, 0x00


	//----- nvinfo : EIATTR_KPARAM_INFO
	.align		4
.L_41:
        /*0038*/ 	.byte	0x04, 0x17
        /*003a*/ 	.short	(.L_43 - .L_42)
.L_42:
        /*003c*/ 	.word	0x00000000
        /*0040*/ 	.short	0x0003
        /*0042*/ 	.short	0x0018
        /*0044*/ 	.byte	0x00, 0xf5, 0x21, 0x00


	//----- nvinfo : EIATTR_KPARAM_INFO
	.align		4
.L_43:
        /*0048*/ 	.byte	0x04, 0x17
        /*004a*/ 	.short	(.L_45 - .L_44)
.L_44:
        /*004c*/ 	.word	0x00000000
        /*0050*/ 	.short	0x0002
        /*0052*/ 	.short	0x0010
        /*0054*/ 	.byte	0x00, 0xf5, 0x21, 0x00


	//----- nvinfo : EIATTR_KPARAM_INFO
	.align		4
.L_45:
        /*0058*/ 	.byte	0x04, 0x17
        /*005a*/ 	.short	(.L_47 - .L_46)
.L_46:
        /*005c*/ 	.word	0x00000000
        /*0060*/ 	.short	0x0001
        /*0062*/ 	.short	0x0008
        /*0064*/ 	.byte	0x00, 0xf5, 0x21, 0x00


	//----- nvinfo : EIATTR_KPARAM_INFO
	.align		4
.L_47:
        /*0068*/ 	.byte	0x04, 0x17
        /*006a*/ 	.short	(.L_49 - .L_48)
.L_48:
        /*006c*/ 	.word	0x00000000
        /*0070*/ 	.short	0x0000
        /*0072*/ 	.short	0x0000
        /*0074*/ 	.byte	0x00, 0xf5, 0x21, 0x00


	//----- nvinfo : EIATTR_SPARSE_MMA_MASK
	.align		4
.L_49:
        /*0078*/ 	.byte	0x03, 0x50
        /*007a*/ 	.short	0x0000


	//----- nvinfo : EIATTR_MAXREG_COUNT
	.align		4
        /*007c*/ 	.byte	0x03, 0x1b
        /*007e*/ 	.short	0x00ff


	//----- nvinfo : EIATTR_MERCURY_ISA_VERSION
	.align		4
        /*0080*/ 	.byte	0x03, 0x5f
        /*0082*/ 	.short	0x0101


	//----- nvinfo : EIATTR_INT_WARP_WIDE_INSTR_OFFSETS
	.align		4
        /*0084*/ 	.byte	0x04, 0x31
        /*0086*/ 	.short	(.L_51 - .L_50)


	//   ....[0]....
.L_50:
        /*0088*/ 	.word	0x00000240


	//   ....[1]....
        /*008c*/ 	.word	0x000002f0


	//----- nvinfo : EIATTR_VRC_CTA_INIT_COUNT
	.align		4
.L_51:
        /*0090*/ 	.byte	0x02, 0x4a
	.zero		1
	.zero		1


	//----- nvinfo : EIATTR_EXIT_INSTR_OFFSETS
	.align		4
        /*0094*/ 	.byte	0x04, 0x1c
        /*0096*/ 	.short	(.L_53 - .L_52)


	//   ....[0]....
.L_52:
        /*0098*/ 	.word	0x00000070


	//   ....[1]....
        /*009c*/ 	.word	0x00000390


	//----- nvinfo : EIATTR_CRS_STACK_SIZE
	.align		4
.L_53:
        /*00a0*/ 	.byte	0x04, 0x1e
        /*00a2*/ 	.short	(.L_55 - .L_54)
.L_54:
        /*00a4*/ 	.word	0x00000000


	//----- nvinfo : EIATTR_CBANK_PARAM_SIZE
	.align		4
.L_55:
        /*00a8*/ 	.byte	0x03, 0x19
        /*00aa*/ 	.short	0x0038


	//----- nvinfo : EIATTR_PARAM_CBANK
	.align		4
        /*00ac*/ 	.byte	0x04, 0x0a
        /*00ae*/ 	.short	(.L_57 - .L_56)
	.align		4
.L_56:
        /*00b0*/ 	.word	index@(.nv.constant0._Z25gpu_global_queuing_kernelPiS_S_S_S_iS_)
        /*00b4*/ 	.short	0x0380
        /*00b6*/ 	.short	0x0038


	//----- nvinfo : EIATTR_SW_WAR
	.align		4
.L_57:
        /*00b8*/ 	.byte	0x04, 0x36
        /*00ba*/ 	.short	(.L_59 - .L_58)
.L_58:
        /*00bc*/ 	.word	0x00000008
.L_59:


//--------------------- .nv.callgraph             --------------------------
	.section	.nv.callgraph,"",@"SHT_CUDA_CALLGRAPH"
	.align	4
	.sectionentsize	8
	.align		4
        /*0000*/ 	.word	0x00000000
	.align		4
        /*0004*/ 	.word	0xffffffff
	.align		4
        /*0008*/ 	.word	0x00000000
	.align		4
        /*000c*/ 	.word	0xfffffffe
	.align		4
        /*0010*/ 	.word	0x00000000
	.align		4
        /*0014*/ 	.word	0xfffffffd
	.align		4
        /*0018*/ 	.word	0x00000000
	.align		4
        /*001c*/ 	.word	0xfffffffc


//--------------------- .text._Z24gpu_block_queuing_kernelPiS_S_S_S_iS_ --------------------------
	.section	.text._Z24gpu_block_queuing_kernelPiS_S_S_S_iS_,"ax",@progbits
	.align	128
        .global         _Z24gpu_block_queuing_kernelPiS_S_S_S_iS_
        .type           _Z24gpu_block_queuing_kernelPiS_S_S_S_iS_,@function
        .size           _Z24gpu_block_queuing_kernelPiS_S_S_S_iS_,(.L_x_8 - _Z24gpu_block_queuing_kernelPiS_S_S_S_iS_)
        .other          _Z24gpu_block_queuing_kernelPiS_S_S_S_iS_,@"STO_CUDA_ENTRY STV_DEFAULT"
_Z24gpu_block_queuing_kernelPiS_S_S_S_iS_:
.text._Z24gpu_block_queuing_kernelPiS_S_S_S_iS_:
[----:B------:R-:W-:Y:S01]  /*0000*/  LDC R1, c[0x0][0x37c] ;  /* 0x0000df00ff017b82 */ /* 0x000fe20000000800 */
[----:B------:R-:W-:Y:S05]  /*0010*/  EXIT ;  /* 0x000000000000794d */ /* 0x000fea0003800000 */
.L_x_0:
[----:B------:R-:W-:-:S00]  /*0020*/  BRA `(.L_x_0) ;  /* 0xfffffffc00fc7947 */ /* 0x000fc0000383ffff */
[----:B------:R-:W-:-:S00]  /*0030*/  NOP ;  /* 0x0000000000007918 */ /* 0x000fc00000000000 */
        /* <DEDUP_REMOVED lines=12> */
.L_x_8:


//--------------------- .text._Z25gpu_global_queuing_kernelPiS_S_S_S_iS_ --------------------------
	.section	.text._Z25gpu_global_queuing_kernelPiS_S_S_S_iS_,"ax",@progbits
	.align	128
        .global         _Z25gpu_global_queuing_kernelPiS_S_S_S_iS_
        .type           _Z25gpu_global_queuing_kernelPiS_S_S_S_iS_,@function
        .size           _Z25gpu_global_queuing_kernelPiS_S_S_S_iS_,(.L_x_9 - _Z25gpu_global_queuing_kernelPiS_S_S_S_iS_)
        .other          _Z25gpu_global_queuing_kernelPiS_S_S_S_iS_,@"STO_CUDA_ENTRY STV_DEFAULT"
_Z25gpu_global_queuing_kernelPiS_S_S_S_iS_:
.text._Z25gpu_global_queuing_kernelPiS_S_S_S_iS_:
[----:B------:R-:W-:Y:S01]  /*0000*/  LDC R1, c[0x0][0x37c] ;  /* 0x0000df00ff017b82 */ /* 0x000fe20000000800 */
[----:B------:R-:W0:Y:S07]  /*0010*/  S2R R11, SR_TID.X ;  /* 0x00000000000b7919 */ /* 0x000e2e0000002100 */
[----:B------:R-:W0:Y:S01]  /*0020*/  S2UR UR4, SR_CTAID.X ;  /* 0x00000000000479c3 */ /* 0x000e220000002500 */
[----:B------:R-:W1:Y:S07]  /*0030*/  LDCU UR5, c[0x0][0x3a8] ;  /* 0x00007500ff0577ac */ /* 0x000e6e0008000800 */
[----:B------:R-:W0:Y:S02]  /*0040*/  LDC R0, c[0x0][0x360] ;  /* 0x0000d800ff007b82 */ /* 0x000e240000000800 */
[----:B0-----:R-:W-:-:S05]  /*0050*/  IMAD R11, R0, UR4, R11 ;  /* 0x00000004000b7c24 */ /* 0x001fca000f8e020b */
[----:B-1----:R-:W-:-:S13]  /*0060*/  ISETP.GE.AND P0, PT, R11, UR5, PT ;  /* 0x000000050b007c0c */ /* 0x002fda000bf06270 */
[----:B------:R-:W-:Y:S05]  /*0070*/  @P0 EXIT ;  /* 0x000000000000094d */ /* 0x000fea0003800000 */
[----:B------:R-:W0:Y:S01]  /*0080*/  LDCU UR4, c[0x0][0x370] ;  /* 0x00006e00ff0477ac */ /* 0x000e220008000800 */
[----:B------:R-:W1:Y:S01]  /*0090*/  LDCU.64 UR6, c[0x0][0x358] ;  /* 0x00006b00ff0677ac */ /* 0x000e620008000a00 */
[----:B0-----:R-:W-:-:S07]  /*00a0*/  IMAD R0, R0, UR4, RZ ;  /* 0x0000000400007c24 */ /* 0x001fce000f8e02ff */
.L_x_6:
[----:B0-2---:R-:W0:Y:S01]  /*00b0*/  LDC.64 R2, c[0x0][0x398] ;  /* 0x0000e600ff027b82 */ /* 0x005e220000000a00 */
[----:B------:R-:W2:Y:S07]  /*00c0*/  LDCU UR4, c[0x0][0x3a8] ;  /* 0x00007500ff0477ac */ /* 0x000eae0008000800 */
[----:B------:R-:W3:Y:S01]  /*00d0*/  LDC.64 R8, c[0x0][0x380] ;  /* 0x0000e000ff087b82 */ /* 0x000ee20000000a00 */
[----:B0-----:R-:W-:-:S06]  /*00e0*/  IMAD.WIDE R2, R11, 0x4, R2 ;  /* 0x000000040b027825 */ /* 0x001fcc00078e0202 */
[----:B-1----:R-:W3:Y:S02]  /*00f0*/  LDG.E R3, desc[UR6][R2.64] ;  /* 0x0000000602037981 */ /* 0x002ee4000c1e1900 */
[----:B---3--:R-:W-:-:S05]  /*0100*/  IMAD.WIDE R8, R3, 0x4, R8 ;  /* 0x0000000403087825 */ /* 0x008fca00078e0208 */
[----:B------:R-:W3:Y:S04]  /*0110*/  LDG.E R15, desc[UR6][R8.64] ;  /* 0x00000006080f7981 */ /* 0x000ee8000c1e1900 */
[----:B------:R-:W3:Y:S01]  /*0120*/  LDG.E R10, desc[UR6][R8.64+0x4] ;  /* 0x00000406080a7981 */ /* 0x000ee2000c1e1900 */
[----:B------:R-:W-:Y:S01]  /*0130*/  IMAD.IADD R11, R0, 0x1, R11 ;  /* 0x00000001000b7824 */ /* 0x000fe200078e020b */
[----:B------:R-:W-:Y:S04]  /*0140*/  BSSY.RECONVERGENT B0, `(.L_x_1) ;  /* 0x0000023000007945 */ /* 0x000fe80003800200 */
[----:B--2---:R-:W-:-:S02]  /*0150*/  ISETP.GE.AND P0, PT, R11, UR4, PT ;  /* 0x000000040b007c0c */ /* 0x004fc4000bf06270 */
[----:B---3--:R-:W-:-:S13]  /*0160*/  ISETP.GE.AND P1, PT, R15, R10, PT ;  /* 0x0000000a0f00720c */ /* 0x008fda0003f26270 */
[----:B------:R-:W-:Y:S05]  /*0170*/  @P1 BRA `(.L_x_2) ;  /* 0x00000000007c1947 */ /* 0x000fea0003800000 */
[----:B------:R-:W0:Y:S08]  /*0180*/  LDC.64 R6, c[0x0][0x388] ;  /* 0x0000e200ff067b82 */ /* 0x000e300000000a00 */
[----:B------:R-:W1:Y:S08]  /*0190*/  LDC.64 R4, c[0x0][0x390] ;  /* 0x0000e400ff047b82 */ /* 0x000e700000000a00 */
[----:B------:R-:W2:Y:S02]  /*01a0*/  LDC.64 R2, c[0x0][0x3a0] ;  /* 0x0000e800ff027b82 */ /* 0x000ea40000000a00 */
.L_x_5:
[----:B0-----:R-:W-:-:S06]  /*01b0*/  IMAD.WIDE R16, R15, 0x4, R6 ;  /* 0x000000040f107825 */ /* 0x001fcc00078e0206 */
[----:B------:R-:W1:Y:S02]  /*01c0*/  LDG.E R17, desc[UR6][R16.64] ;  /* 0x0000000610117981 */ /* 0x000e64000c1e1900 */
[----:B-1----:R-:W-:-:S05]  /*01d0*/  IMAD.WIDE R12, R17, 0x4, R4 ;  /* 0x00000004110c7825 */ /* 0x002fca00078e0204 */
[----:B------:R-:W3:Y:S01]  /*01e0*/  LDG.E R14, desc[UR6][R12.64] ;  /* 0x000000060c0e7981 */ /* 0x000ee2000c1e1900 */
[----:B------:R-:W-:Y:S01]  /*01f0*/  BSSY.RECONVERGENT B1, `(.L_x_3) ;  /* 0x0000015000017945 */ /* 0x000fe20003800200 */
[----:B------:R-:W-:Y:S01]  /*0200*/  VIADD R15, R15, 0x1 ;  /* 0x000000010f0f7836 */ /* 0x000fe20000000000 */
[----:B---3--:R-:W-:-:S13]  /*0210*/  ISETP.NE.AND P1, PT, R14, RZ, PT ;  /* 0x000000ff0e00720c */ /* 0x008fda0003f25270 */
[----:B------:R-:W-:Y:S05]  /*0220*/  @P1 BRA `(.L_x_4) ;  /* 0x0000000000441947 */ /* 0x000fea0003800000 */
[----:B------:R-:W0:Y:S01]  /*0230*/  S2R R21, SR_LANEID ;  /* 0x0000000000157919 */ /* 0x000e220000000000 */
[----:B------:R-:W-:Y:S01]  /*0240*/  VOTEU.ANY UR4, UPT, PT ;  /* 0x0000000000047886 */ /* 0x000fe200038e0100 */
[----:B------:R-:W1:Y:S01]  /*0250*/  LDC.64 R18, c[0x0][0x3b0] ;  /* 0x0000ec00ff127b82 */ /* 0x000e620000000a00 */
[----:B------:R-:W0:Y:S01]  /*0260*/  FLO.U32 R14, UR4 ;  /* 0x00000004000e7d00 */ /* 0x000e2200080e0000 */
[----:B------:R-:W-:-:S07]  /*0270*/  HFMA2 R25, -RZ, RZ, 0, 5.9604644775390625e-08 ;  /* 0x00000001ff197431 */ /* 0x000fce00000001ff */
[----:B------:R-:W1:Y:S01]  /*0280*/  POPC R23, UR4 ;  /* 0x0000000400177d09 */ /* 0x000e620008000000 */
[----:B------:R-:W-:Y:S01]  /*0290*/  STG.E desc[UR6][R12.64], R25 ;  /* 0x000000190c007986 */ /* 0x000fe2000c101906 */
[----:B0-----:R-:W-:-:S13]  /*02a0*/  ISETP.EQ.U32.AND P1, PT, R14, R21, PT ;  /* 0x000000150e00720c */ /* 0x001fda0003f22070 */
[----:B-1----:R-:W3:Y:S01]  /*02b0*/  @P1 ATOMG.E.ADD.STRONG.GPU PT, R19, desc[UR6][R18.64], R23 ;  /* 0x80000017121319a8 */ /* 0x002ee200081ef106 */
[----:B------:R-:W0:Y:S02]  /*02c0*/  S2R R10, SR_LTMASK ;  /* 0x00000000000a7919 */ /* 0x000e240000003900 */
[----:B0-----:R-:W-:-:S06]  /*02d0*/  LOP3.LUT R16, R10, UR4, RZ, 0xc0, !PT ;  /* 0x000000040a107c12 */ /* 0x001fcc000f8ec0ff */
[----:B------:R-:W0:Y:S01]  /*02e0*/  POPC R16, R16 ;  /* 0x0000001000107309 */ /* 0x000e220000000000 */
[----:B---3--:R-:W0:Y:S02]  /*02f0*/  SHFL.IDX PT, R21, R19, R14, 0x1f ;  /* 0x00001f0e13157589 */ /* 0x008e2400000e0000 */
[----:B0-----:R-:W-:-:S05]  /*0300*/  IADD3 R21, PT, PT, R21, R16, RZ ;  /* 0x0000001015157210 */ /* 0x001fca0007ffe0ff */
[----:B--2---:R-:W-:-:S05]  /*0310*/  IMAD.WIDE R20, R21, 0x4, R2 ;  /* 0x0000000415147825 */ /* 0x004fca00078e0202 */
[----:B------:R0:W-:Y:S04]  /*0320*/  STG.E desc[UR6][R20.64], R17 ;  /* 0x0000001114007986 */ /* 0x0001e8000c101906 */
[----:B------:R0:W5:Y:S02]  /*0330*/  LDG.E R10, desc[UR6][R8.64+0x4] ;  /* 0x00000406080a7981 */ /* 0x000164000c1e1900 */
.L_x_4:
[----:B------:R-:W-:Y:S05]  /*0340*/  BSYNC.RECONVERGENT B1 ;  /* 0x0000000000017941 */ /* 0x000fea0003800200 */
.L_x_3:
[----:B-----5:R-:W-:-:S13]  /*0350*/  ISETP.GE.AND P1, PT, R15, R10, PT ;  /* 0x0000000a0f00720c */ /* 0x020fda0003f26270 */
[----:B------:R-:W-:Y:S05]  /*0360*/  @!P1 BRA `(.L_x_5) ;  /* 0xfffffffc00909947 */ /* 0x000fea000383ffff */
.L_x_2:
[----:B------:R-:W-:Y:S05]  /*0370*/  BSYNC.RECONVERGENT B0 ;  /* 0x0000000000007941 */ /* 0x000fea0003800200 */
.L_x_1:
[----:B------:R-:W-:Y:S05]  /*0380*/  @!P0 BRA `(.L_x_6) ;  /* 0xfffffffc00488947 */ /* 0x000fea000383ffff */
[----:B------:R-:W-:Y:S05]  /*0390*/  EXIT ;  /* 0x000000000000794d */ /* 0x000fea0003800000 */
.L_x_7:
        /* <DEDUP_REMOVED lines=14> */
.L_x_9:


//--------------------- .nv.shared.reserved.0     --------------------------
	.section	.nv.shared.reserved.0,"aw",@nobits
	.weak		__nv_reservedSMEM_offset_0_alias
	.size		__nv_reservedSMEM_offset_0_alias, 0, 64
	.other		__nv_reservedSMEM_offset_0_alias,@"STO_CUDA_RESERVED_SHARED STV_DEFAULT"
__nv_reservedSMEM_offset_0_alias:
	.zero		0
	.zero		64


//--------------------- .nv.constant0._Z24gpu_block_queuing_kernelPiS_S_S_S_iS_ --------------------------
	.section	.nv.constant0._Z24gpu_block_queuing_kernelPiS_S_S_S_iS_,"a",@progbits
	.sectionflags	@""
	.align	4
.nv.constant0._Z24gpu_block_queuing_kernelPiS_S_S_S_iS_:
	.zero		952


//--------------------- .nv.constant0._Z25gpu_global_queuing_kernelPiS_S_S_S_iS_ --------------------------
	.section	.nv.constant0._Z25gpu_global_queuing_kernelPiS_S_S_S_iS_,"a",@progbits
	.sectionflags	@""
	.align	4
.nv.constant0._Z25gpu_global_queuing_kernelPiS_S_S_S_iS_:
	.zero		952


//--------------------- SYMBOLS --------------------------

	.type		.nv.reservedSmem.offset0,@object
	.size		.nv.reservedSmem.offset0,0x4
